	.headerflags	@"EF_CUDA_TEXMODE_UNIFIED EF_CUDA_64BIT_ADDRESS EF_CUDA_ACCELERATORS EF_CUDA_SM90 EF_CUDA_VIRTUAL_SM(EF_CUDA_SM90)"
	.elftype	@"ET_EXEC"


//--------------------- .nv.info                  --------------------------
	.section	.nv.info,"",@"SHT_CUDA_INFO"
	.align	4


	//----- nvinfo : EIATTR_REGCOUNT
	.align		4
        /*0000*/ 	.byte	0x04, 0x2f
        /*0002*/ 	.short	(.L_3 - .L_2)
	.align		4
.L_2:
        /*0004*/ 	.word	index@(triton_poi_fused__native_batch_norm_legit_no_training_13)
        /*0008*/ 	.word	0x00000022


	//----- nvinfo : EIATTR_MIN_STACK_SIZE
	.align		4
.L_3:
        /*000c*/ 	.byte	0x04, 0x12
        /*000e*/ 	.short	(.L_5 - .L_4)
	.align		4
.L_4:
        /*0010*/ 	.word	index@(triton_poi_fused__native_batch_norm_legit_no_training_13)
        /*0014*/ 	.word	0x00000000


	//----- nvinfo : EIATTR_FRAME_SIZE
	.align		4
.L_5:
        /*0018*/ 	.byte	0x04, 0x11
        /*001a*/ 	.short	(.L_7 - .L_6)
	.align		4
.L_6:
        /*001c*/ 	.word	index@(triton_poi_fused__native_batch_norm_legit_no_training_13)
        /*0020*/ 	.word	0x00000000


	//----- nvinfo : EIATTR_MIN_STACK_SIZE
	.align		4
.L_7:
        /*0024*/ 	.byte	0x04, 0x12
        /*0026*/ 	.short	(.L_9 - .L_8)
	.align		4
.L_8:
        /*0028*/ 	.word	index@(triton_poi_fused__native_batch_norm_legit_no_training_13)
        /*002c*/ 	.word	0x00000000
.L_9:


//--------------------- .nv.info.triton_poi_fused__native_batch_norm_legit_no_training_13 --------------------------
	.section	.nv.info.triton_poi_fused__native_batch_norm_legit_no_training_13,"",@"SHT_CUDA_INFO"
	.sectionflags	@""
	.align	4


	//----- nvinfo : EIATTR_CUDA_API_VERSION
	.align		4
        /*0000*/ 	.byte	0x04, 0x37
        /*0002*/ 	.short	(.L_11 - .L_10)
.L_10:
        /*0004*/ 	.word	0x0000007c


	//----- nvinfo : EIATTR_KPARAM_INFO
	.align		4
.L_11:
        /*0008*/ 	.byte	0x04, 0x17
        /*000a*/ 	.short	(.L_13 - .L_12)
.L_12:
        /*000c*/ 	.word	0x00000000
        /*0010*/ 	.short	0x0007
        /*0012*/ 	.short	0x0034
        /*0014*/ 	.byte	0x00, 0xf0, 0x11, 0x00


	//----- nvinfo : EIATTR_KPARAM_INFO
	.align		4
.L_13:
        /*0018*/ 	.byte	0x04, 0x17
        /*001a*/ 	.short	(.L_15 - .L_14)
.L_14:
        /*001c*/ 	.word	0x00000000
        /*0020*/ 	.short	0x0006
        /*0022*/ 	.short	0x0030
        /*0024*/ 	.byte	0x00, 0xf0, 0x11, 0x00


	//----- nvinfo : EIATTR_KPARAM_INFO
	.align		4
.L_15:
        /*0028*/ 	.byte	0x04, 0x17
        /*002a*/ 	.short	(.L_17 - .L_16)
.L_16:
        /*002c*/ 	.word	0x00000000
        /*0030*/ 	.short	0x0005
        /*0032*/ 	.short	0x0028
        /*0034*/ 	.byte	0x00, 0xf4, 0x21, 0x00


	//----- nvinfo : EIATTR_KPARAM_INFO
	.align		4
.L_17:
        /*0038*/ 	.byte	0x04, 0x17
        /*003a*/ 	.short	(.L_19 - .L_18)
.L_18:
        /*003c*/ 	.word	0x00000000
        /*0040*/ 	.short	0x0004
        /*0042*/ 	.short	0x0020
        /*0044*/ 	.byte	0x00, 0xf4, 0x21, 0x00


	//----- nvinfo : EIATTR_KPARAM_INFO
	.align		4
.L_19:
        /*0048*/ 	.byte	0x04, 0x17
        /*004a*/ 	.short	(.L_21 - .L_20)
.L_20:
        /*004c*/ 	.word	0x00000000
        /*0050*/ 	.short	0x0003
        /*0052*/ 	.short	0x0018
        /*0054*/ 	.byte	0x00, 0xf4, 0x21, 0x00


	//----- nvinfo : EIATTR_KPARAM_INFO
	.align		4
.L_21:
        /*0058*/ 	.byte	0x04, 0x17
        /*005a*/ 	.short	(.L_23 - .L_22)
.L_22:
        /*005c*/ 	.word	0x00000000
        /*0060*/ 	.short	0x0002
        /*0062*/ 	.short	0x0010
        /*0064*/ 	.byte	0x00, 0xf4, 0x21, 0x00


	//----- nvinfo : EIATTR_KPARAM_INFO
	.align		4
.L_23:
        /*0068*/ 	.byte	0x04, 0x17
        /*006a*/ 	.short	(.L_25 - .L_24)
.L_24:
        /*006c*/ 	.word	0x00000000
        /*0070*/ 	.short	0x0001
        /*0072*/ 	.short	0x0008
        /*0074*/ 	.byte	0x00, 0xf4, 0x21, 0x00


	//----- nvinfo : EIATTR_KPARAM_INFO
	.align		4
.L_25:
        /*0078*/ 	.byte	0x04, 0x17
        /*007a*/ 	.short	(.L_27 - .L_26)
.L_26:
        /*007c*/ 	.word	0x00000000
        /*0080*/ 	.short	0x0000
        /*0082*/ 	.short	0x0000
        /*0084*/ 	.byte	0x00, 0xf4, 0x21, 0x00


	//----- nvinfo : EIATTR_SPARSE_MMA_MASK
	.align		4
.L_27:
        /*0088*/ 	.byte	0x03, 0x50
        /*008a*/ 	.short	0x0000


	//----- nvinfo : EIATTR_MAXREG_COUNT
	.align		4
        /*008c*/ 	.byte	0x03, 0x1b
        /*008e*/ 	.short	0x00ff


	//----- nvinfo : EIATTR_EXIT_INSTR_OFFSETS
	.align		4
        /*0090*/ 	.byte	0x04, 0x1c
        /*0092*/ 	.short	(.L_29 - .L_28)


	//   ....[0]....
.L_28:
        /*0094*/ 	.word	0x00000e70


	//   ....[1]....
        /*0098*/ 	.word	0x00000f00


	//----- nvinfo : EIATTR_REQNTID
	.align		4
.L_29:
        /*009c*/ 	.byte	0x04, 0x10
        /*009e*/ 	.short	(.L_31 - .L_30)
.L_30:
        /*00a0*/ 	.word	0x00000100
        /*00a4*/ 	.word	0x00000001
        /*00a8*/ 	.word	0x00000001


	//----- nvinfo : EIATTR_CBANK_PARAM_SIZE
	.align		4
.L_31:
        /*00ac*/ 	.byte	0x03, 0x19
        /*00ae*/ 	.short	0x0038


	//----- nvinfo : EIATTR_PARAM_CBANK
	.align		4
        /*00b0*/ 	.byte	0x04, 0x0a
        /*00b2*/ 	.short	(.L_33 - .L_32)
	.align		4
.L_32:
        /*00b4*/ 	.word	index@(.nv.constant0.triton_poi_fused__native_batch_norm_legit_no_training_13)
        /*00b8*/ 	.short	0x0210
        /*00ba*/ 	.short	0x0038


	//----- nvinfo : EIATTR_SW_WAR
	.align		4
.L_33:
        /*00bc*/ 	.byte	0x04, 0x36
        /*00be*/ 	.short	(.L_35 - .L_34)
.L_34:
        /*00c0*/ 	.word	0x00000008
.L_35:


//--------------------- .nv.callgraph             --------------------------
	.section	.nv.callgraph,"",@"SHT_CUDA_CALLGRAPH"
	.align	4
	.sectionentsize	8
	.align		4
        /*0000*/ 	.word	0x00000000
	.align		4
        /*0004*/ 	.word	0xffffffff
	.align		4
        /*0008*/ 	.word	0x00000000
	.align		4
        /*000c*/ 	.word	0xfffffffe
	.align		4
        /*0010*/ 	.word	0x00000000
	.align		4
        /*0014*/ 	.word	0xfffffffd
	.align		4
        /*0018*/ 	.word	0x00000000
	.align		4
        /*001c*/ 	.word	0xfffffffc


//--------------------- .nv.constant4             --------------------------
	.section	.nv.constant4,"a",@progbits
	.align	8
	.align		8
.nv.constant4:
        /*0000*/ 	.dword	_$_str
	.align		8
        /*0008*/ 	.dword	_$_str_$_2


//--------------------- .text.triton_poi_fused__native_batch_norm_legit_no_training_13 --------------------------
	.section	.text.triton_poi_fused__native_batch_norm_legit_no_training_13,"ax",@progbits
	.sectionflags	@"SHF_BARRIERS=1"
	.align	128
        .global         triton_poi_fused__native_batch_norm_legit_no_training_13
        .type           triton_poi_fused__native_batch_norm_legit_no_training_13,@function
        .size           triton_poi_fused__native_batch_norm_legit_no_training_13,(.L_x_1 - triton_poi_fused__native_batch_norm_legit_no_training_13)
        .other          triton_poi_fused__native_batch_norm_legit_no_training_13,@"STO_CUDA_ENTRY STV_DEFAULT"
triton_poi_fused__native_batch_norm_legit_no_training_13:
.text.triton_poi_fused__native_batch_norm_legit_no_training_13:
[----:B------:R-:W0:Y:S01]  /*0000*/  LDC R1, c[0x0][0x28] ;  /* 0x00000a00ff017b82 */ /* 0x000e220000000800 */
[----:B------:R-:W1:Y:S07]  /*0010*/  S2R R2, SR_CTAID.Y ;  /* 0x0000000000027919 */ /* 0x000e6e0000002600 */
[----:B------:R-:W2:Y:S01]  /*0020*/  LDC.64 R22, c[0x0][0x210] ;  /* 0x00008400ff167b82 */ /* 0x000ea20000000a00 */
[----:B------:R-:W-:Y:S01]  /*0030*/  CS2R R4, SRZ ;  /* 0x0000000000047805 */ /* 0x000fe2000001ff00 */
[----:B------:R-:W-:Y:S01]  /*0040*/  ULDC.64 UR6, c[0x0][0x208] ;  /* 0x0000820000067ab9 */ /* 0x000fe20000000a00 */
[----:B------:R-:W3:Y:S01]  /*0050*/  S2R R6, SR_TID.X ;  /* 0x0000000000067919 */ /* 0x000ee20000002100 */
[----:B------:R-:W4:Y:S04]  /*0060*/  S2R R9, SR_CTAID.X ;  /* 0x0000000000097919 */ /* 0x000f280000002500 */
[----:B------:R-:W5:Y:S01]  /*0070*/  LDC.64 R20, c[0x0][0x218] ;  /* 0x00008600ff147b82 */ /* 0x000f620000000a00 */
[----:B-1----:R-:W-:-:S02]  /*0080*/  SHF.L.U32 R0, R2, 0x6, RZ ;  /* 0x0000000602007819 */ /* 0x002fc400000006ff */
[----:B------:R-:W-:Y:S02]  /*0090*/  SHF.R.S32.HI R3, RZ, 0x19, R2 ;  /* 0x00000019ff037819 */ /* 0x000fe40000011402 */
[----:B---3--:R-:W-:Y:S02]  /*00a0*/  SHF.L.U32 R24, R6, 0x2, RZ ;  /* 0x0000000206187819 */ /* 0x008fe400000006ff */
[----:B------:R-:W-:Y:S02]  /*00b0*/  SGXT R3, R3, 0x1 ;  /* 0x000000010303781a */ /* 0x000fe40000000200 */
[----:B------:R-:W-:Y:S02]  /*00c0*/  LOP3.LUT R28, R0, 0x3c, R24, 0xf8, !PT ;  /* 0x0000003c001c7812 */ /* 0x000fe400078ef818 */
[----:B------:R-:W-:Y:S02]  /*00d0*/  SHF.R.U32.HI R2, RZ, 0x4, R6 ;  /* 0x00000004ff027819 */ /* 0x000fe40000011606 */
[----:B------:R-:W-:-:S02]  /*00e0*/  CS2R R6, SRZ ;  /* 0x0000000000067805 */ /* 0x000fc4000001ff00 */
[----:B------:R-:W-:Y:S02]  /*00f0*/  LEA.HI R8, R3, R28, RZ, 0x8 ;  /* 0x0000001c03087211 */ /* 0x000fe400078f40ff */
[----:B------:R-:W-:Y:S02]  /*0100*/  SGXT.U32 R2, R2, 0x4 ;  /* 0x000000040202781a */ /* 0x000fe40000000000 */
[----:B------:R-:W-:Y:S02]  /*0110*/  LOP3.LUT R3, R8, 0xffffff00, RZ, 0xc0, !PT ;  /* 0xffffff0008037812 */ /* 0x000fe400078ec0ff */
[----:B------:R-:W-:Y:S02]  /*0120*/  SHF.R.S32.HI R13, RZ, 0x8, R8 ;  /* 0x00000008ff0d7819 */ /* 0x000fe40000011408 */
[----:B------:R-:W-:Y:S02]  /*0130*/  IADD3 R28, R28, -R3, RZ ;  /* 0x800000031c1c7210 */ /* 0x000fe40007ffe0ff */
[----:B----4-:R-:W-:-:S02]  /*0140*/  SHF.L.U32 R3, R9, 0x6, RZ ;  /* 0x0000000609037819 */ /* 0x010fc400000006ff */
[----:B------:R-:W-:Y:S01]  /*0150*/  CS2R R8, SRZ ;  /* 0x0000000000087805 */ /* 0x000fe2000001ff00 */
[----:B------:R-:W-:Y:S01]  /*0160*/  IMAD R14, R13, 0x2400, R28 ;  /* 0x000024000d0e7824 */ /* 0x000fe200078e021c */
[----:B------:R-:W-:Y:S02]  /*0170*/  LOP3.LUT R12, R3, 0x10, R2, 0xfe, !PT ;  /* 0x00000010030c7812 */ /* 0x000fe400078efe02 */
[----:B------:R-:W-:Y:S02]  /*0180*/  LOP3.LUT R11, R3, R2, RZ, 0xfc, !PT ;  /* 0x00000002030b7212 */ /* 0x000fe400078efcff */
[C---:B------:R-:W-:Y:S02]  /*0190*/  ISETP.GE.AND P1, PT, R12.reuse, 0x24, PT ;  /* 0x000000240c00780c */ /* 0x040fe40003f26270 */
[----:B------:R-:W-:Y:S02]  /*01a0*/  LEA R31, R12, R14, 0x8 ;  /* 0x0000000e0c1f7211 */ /* 0x000fe400078e40ff */
[----:B------:R-:W-:-:S02]  /*01b0*/  LOP3.LUT R13, R3, 0x20, R2, 0xfe, !PT ;  /* 0x00000020030d7812 */ /* 0x000fc400078efe02 */
[----:B------:R-:W-:Y:S01]  /*01c0*/  LOP3.LUT R12, R3, 0x30, R2, 0xfe, !PT ;  /* 0x00000030030c7812 */ /* 0x000fe200078efe02 */
[----:B--2---:R-:W-:Y:S01]  /*01d0*/  IMAD.WIDE R30, R31, 0x4, R22 ;  /* 0x000000041f1e7825 */ /* 0x004fe200078e0216 */
[----:B------:R-:W-:Y:S02]  /*01e0*/  LOP3.LUT R3, R3, 0x3c, R24, 0xf8, !PT ;  /* 0x0000003c03037812 */ /* 0x000fe400078ef818 */
[----:B------:R-:W1:Y:S01]  /*01f0*/  LDC.64 R24, c[0x0][0x220] ;  /* 0x00008800ff187b82 */ /* 0x000e620000000a00 */
[C---:B------:R-:W-:Y:S02]  /*0200*/  ISETP.GE.AND P0, PT, R11.reuse, 0x24, PT ;  /* 0x000000240b00780c */ /* 0x040fe40003f06270 */
[----:B------:R-:W-:Y:S02]  /*0210*/  LEA R19, R11, R14, 0x8 ;  /* 0x0000000e0b137211 */ /* 0x000fe400078e40ff */
[----:B------:R-:W-:Y:S02]  /*0220*/  CS2R R10, SRZ ;  /* 0x00000000000a7805 */ /* 0x000fe4000001ff00 */
[----:B------:R-:W-:-:S02]  /*0230*/  ISETP.GE.AND P3, PT, R12, 0x24, PT ;  /* 0x000000240c00780c */ /* 0x000fc40003f66270 */
[-C--:B------:R-:W-:Y:S01]  /*0240*/  LEA R27, R13, R14.reuse, 0x8 ;  /* 0x0000000e0d1b7211 */ /* 0x080fe200078e40ff */
[--C-:B------:R-:W-:Y:S01]  /*0250*/  IMAD.WIDE R18, R19, 0x4, R22.reuse ;  /* 0x0000000413127825 */ /* 0x100fe200078e0216 */
[----:B------:R-:W-:Y:S01]  /*0260*/  ISETP.GE.AND P2, PT, R13, 0x24, PT ;  /* 0x000000240d00780c */ /* 0x000fe20003f46270 */
[----:B------:R-:W2:Y:S01]  /*0270*/  @!P1 LDG.E.EL.128 R8, desc[UR6][R30.64] ;  /* 0x000000061e089981 */ /* 0x000ea2000c2e1d00 */
[----:B------:R-:W-:Y:S01]  /*0280*/  LEA R17, R12, R14, 0x8 ;  /* 0x0000000e0c117211 */ /* 0x000fe200078e40ff */
[--C-:B------:R-:W-:Y:S02]  /*0290*/  IMAD.WIDE R26, R27, 0x4, R22.reuse ;  /* 0x000000041b1a7825 */ /* 0x100fe400078e0216 */
[----:B------:R3:W4:Y:S02]  /*02a0*/  @!P0 LDG.E.EL.128 R4, desc[UR6][R18.64] ;  /* 0x0000000612048981 */ /* 0x000724000c2e1d00 */
[----:B------:R-:W-:Y:S01]  /*02b0*/  IMAD.WIDE R22, R17, 0x4, R22 ;  /* 0x0000000411167825 */ /* 0x000fe200078e0216 */
[----:B------:R-:W-:-:S02]  /*02c0*/  CS2R R16, SRZ ;  /* 0x0000000000107805 */ /* 0x000fc4000001ff00 */
[----:B------:R-:W-:Y:S02]  /*02d0*/  CS2R R12, SRZ ;  /* 0x00000000000c7805 */ /* 0x000fe4000001ff00 */
[----:B------:R-:W-:Y:S01]  /*02e0*/  CS2R R14, SRZ ;  /* 0x00000000000e7805 */ /* 0x000fe2000001ff00 */
[----:B-----5:R-:W-:Y:S01]  /*02f0*/  IMAD.WIDE R20, R28, 0x4, R20 ;  /* 0x000000041c147825 */ /* 0x020fe200078e0214 */
[----:B---3--:R-:W-:-:S03]  /*0300*/  CS2R R18, SRZ ;  /* 0x0000000000127805 */ /* 0x008fc6000001ff00 */
[----:B-1----:R-:W-:Y:S01]  /*0310*/  IMAD.WIDE R24, R28, 0x4, R24 ;  /* 0x000000041c187825 */ /* 0x002fe200078e0218 */
[----:B------:R-:W3:Y:S04]  /*0320*/  @!P2 LDG.E.EL.128 R12, desc[UR6][R26.64] ;  /* 0x000000061a0ca981 */ /* 0x000ee8000c2e1d00 */
[----:B------:R-:W5:Y:S04]  /*0330*/  @!P3 LDG.E.EL.128 R16, desc[UR6][R22.64] ;  /* 0x000000061610b981 */ /* 0x000f68000c2e1d00 */
[----:B------:R-:W2:Y:S04]  /*0340*/  LDG.E.EL.128 R24, desc[UR6][R24.64] ;  /* 0x0000000618187981 */ /* 0x000ea8000c2e1d00 */
[----:B------:R-:W2:Y:S02]  /*0350*/  LDG.E.EL.128 R20, desc[UR6][R20.64] ;  /* 0x0000000614147981 */ /* 0x000ea4000c2e1d00 */
[C---:B--2---:R-:W-:Y:S01]  /*0360*/  FADD R10, -R22.reuse, R10 ;  /* 0x0000000a160a7221 */ /* 0x044fe20000000100 */
[C---:B---3--:R-:W-:Y:S01]  /*0370*/  FADD R14, -R22.reuse, R14 ;  /* 0x0000000e160e7221 */ /* 0x048fe20000000100 */
[C---:B-----5:R-:W-:Y:S01]  /*0380*/  FADD R18, -R22.reuse, R18 ;  /* 0x0000001216127221 */ /* 0x060fe20000000100 */
[----:B----4-:R-:W-:Y:S01]  /*0390*/  FADD R6, -R22, R6 ;  /* 0x0000000616067221 */ /* 0x010fe20000000100 */
[----:B------:R-:W-:Y:S01]  /*03a0*/  FADD R22, R24, 9.9999997473787516356e-06 ;  /* 0x3727c5ac18167421 */ /* 0x000fe20000000000 */
[C---:B------:R-:W-:Y:S01]  /*03b0*/  FADD R11, -R23.reuse, R11 ;  /* 0x0000000b170b7221 */ /* 0x040fe20000000100 */
[C---:B------:R-:W-:Y:S01]  /*03c0*/  FADD R15, -R23.reuse, R15 ;  /* 0x0000000f170f7221 */ /* 0x040fe20000000100 */
[----:B------:R-:W-:-:S03]  /*03d0*/  FADD R19, -R23, R19 ;  /* 0x0000001317137221 */ /* 0x000fc60000000100 */
[----:B------:R-:W1:Y:S01]  /*03e0*/  MUFU.SQRT R22, R22 ;  /* 0x0000001600167308 */ /* 0x000e620000002000 */
[----:B------:R-:W-:Y:S01]  /*03f0*/  FADD R7, -R23, R7 ;  /* 0x0000000717077221 */ /* 0x000fe20000000100 */
[----:B------:R-:W-:Y:S01]  /*0400*/  FADD R23, R25, 9.9999997473787516356e-06 ;  /* 0x3727c5ac19177421 */ /* 0x000fe20000000000 */
[----:B------:R-:W-:-:S05]  /*0410*/  FADD R27, R27, 9.9999997473787516356e-06 ;  /* 0x3727c5ac1b1b7421 */ /* 0x000fca0000000000 */
[----:B------:R-:W2:Y:S01]  /*0420*/  MUFU.SQRT R23, R23 ;  /* 0x0000001700177308 */ /* 0x000ea20000002000 */
[----:B------:R-:W-:Y:S01]  /*0430*/  FADD R26, R26, 9.9999997473787516356e-06 ;  /* 0x3727c5ac1a1a7421 */ /* 0x000fe20000000000 */
[----:B-1----:R-:W-:-:S06]  /*0440*/  FSETP.GT.AND P6, PT, R22, 8.50705917302346158658e+37, PT ;  /* 0x7e8000001600780b */ /* 0x002fcc0003fc4000 */
[----:B------:R-:W1:Y:S01]  /*0450*/  MUFU.SQRT R27, R27 ;  /* 0x0000001b001b7308 */ /* 0x000e620000002000 */
[----:B------:R-:W-:Y:S01]  /*0460*/  FSETP.GEU.AND P5, PT, R22, 1.175494350822287508e-38, PT ;  /* 0x008000001600780b */ /* 0x000fe20003fae000 */
[----:B------:R-:W-:Y:S01]  /*0470*/  FADD R25, -R20, R8 ;  /* 0x0000000814197221 */ /* 0x000fe20000000100 */
[----:B------:R-:W-:-:S05]  /*0480*/  HFMA2.MMA R8, -RZ, RZ, 1.625, 0 ;  /* 0x3e800000ff087435 */ /* 0x000fca00000001ff */
[----:B------:R-:W3:Y:S01]  /*0490*/  MUFU.SQRT R24, R26 ;  /* 0x0000001a00187308 */ /* 0x000ee20000002000 */
[C---:B--2---:R-:W-:Y:S02]  /*04a0*/  FSETP.GT.AND P4, PT, R23.reuse, 8.50705917302346158658e+37, PT ;  /* 0x7e8000001700780b */ /* 0x044fe40003f84000 */
[----:B------:R-:W-:Y:S01]  /*04b0*/  FSETP.GEU.AND P3, PT, R23, 1.175494350822287508e-38, PT ;  /* 0x008000001700780b */ /* 0x000fe20003f6e000 */
[----:B------:R-:W-:Y:S01]  /*04c0*/  @P6 FMUL R22, R22, 0.25 ;  /* 0x3e80000016166820 */ /* 0x000fe20000400000 */
[----:B------:R-:W-:-:S03]  /*04d0*/  FADD R29, -R20, R4 ;  /* 0x00000004141d7221 */ /* 0x000fc60000000100 */
[----:B------:R-:W-:Y:S01]  /*04e0*/  @!P5 FMUL R22, R22, 16777216 ;  /* 0x4b8000001616d820 */ /* 0x000fe20000400000 */
[C---:B-1----:R-:W-:Y:S02]  /*04f0*/  FSETP.GT.AND P1, PT, R27.reuse, 8.50705917302346158658e+37, PT ;  /* 0x7e8000001b00780b */ /* 0x042fe40003f24000 */
[----:B------:R-:W-:Y:S01]  /*0500*/  FSEL R31, R8, 1, P6 ;  /* 0x3f800000081f7808 */ /* 0x000fe20003000000 */
[----:B------:R-:W1:Y:S01]  /*0510*/  MUFU.RCP R4, R22 ;  /* 0x0000001600047308 */ /* 0x000e620000001000 */
[----:B------:R-:W-:Y:S01]  /*0520*/  FSETP.GEU.AND P6, PT, R27, 1.175494350822287508e-38, PT ;  /* 0x008000001b00780b */ /* 0x000fe20003fce000 */
[----:B------:R-:W-:Y:S01]  /*0530*/  @P4 FMUL R23, R23, 0.25 ;  /* 0x3e80000017174820 */ /* 0x000fe20000400000 */
[C---:B---3--:R-:W-:Y:S02]  /*0540*/  FSETP.GT.AND P2, PT, R24.reuse, 8.50705917302346158658e+37, PT ;  /* 0x7e8000001800780b */ /* 0x048fe40003f44000 */
[----:B------:R-:W-:Y:S01]  /*0550*/  FSETP.GEU.AND P0, PT, R24, 1.175494350822287508e-38, PT ;  /* 0x008000001800780b */ /* 0x000fe20003f0e000 */
[----:B------:R-:W-:Y:S01]  /*0560*/  @!P3 FMUL R23, R23, 16777216 ;  /* 0x4b8000001717b820 */ /* 0x000fe20000400000 */
[----:B------:R-:W-:-:S03]  /*0570*/  @!P5 FMUL R31, R31, 16777216 ;  /* 0x4b8000001f1fd820 */ /* 0x000fc60000400000 */
[----:B------:R-:W2:Y:S01]  /*0580*/  MUFU.RCP R30, R23 ;  /* 0x00000017001e7308 */ /* 0x000ea20000001000 */
[----:B------:R-:W-:Y:S01]  /*0590*/  @P1 FMUL R27, R27, 0.25 ;  /* 0x3e8000001b1b1820 */ /* 0x000fe20000400000 */
[----:B-1----:R-:W-:-:S04]  /*05a0*/  FMUL R4, R4, R31 ;  /* 0x0000001f04047220 */ /* 0x002fc80000400000 */
[----:B------:R-:W-:Y:S01]  /*05b0*/  @P2 FMUL R24, R24, 0.25 ;  /* 0x3e80000018182820 */ /* 0x000fe20000400000 */
[----:B------:R-:W-:Y:S01]  /*05c0*/  @!P6 FMUL R27, R27, 16777216 ;  /* 0x4b8000001b1be820 */ /* 0x000fe20000400000 */
[----:B------:R-:W-:Y:S02]  /*05d0*/  FSEL R31, R8, 1, P4 ;  /* 0x3f800000081f7808 */ /* 0x000fe40002000000 */
[----:B------:R-:W-:Y:S01]  /*05e0*/  @!P0 FMUL R24, R24, 16777216 ;  /* 0x4b80000018188820 */ /* 0x000fe20000400000 */
[C---:B------:R-:W-:Y:S01]  /*05f0*/  FADD R9, -R21.reuse, R9 ;  /* 0x0000000915097221 */ /* 0x040fe20000000100 */
[C---:B------:R-:W-:Y:S01]  /*0600*/  FADD R13, -R21.reuse, R13 ;  /* 0x0000000d150d7221 */ /* 0x040fe20000000100 */
[C---:B------:R-:W-:Y:S01]  /*0610*/  FADD R17, -R21.reuse, R17 ;  /* 0x0000001115117221 */ /* 0x040fe20000000100 */
[----:B------:R-:W-:Y:S01]  /*0620*/  FADD R5, -R21, R5 ;  /* 0x0000000515057221 */ /* 0x000fe20000000100 */
[----:B------:R-:W-:Y:S01]  /*0630*/  FADD R21, -R20, R12 ;  /* 0x0000000c14157221 */ /* 0x000fe20000000100 */
[----:B------:R-:W-:Y:S01]  /*0640*/  @!P3 FMUL R31, R31, 16777216 ;  /* 0x4b8000001f1fb820 */ /* 0x000fe20000400000 */
[----:B------:R-:W1:Y:S03]  /*0650*/  MUFU.RCP R27, R27 ;  /* 0x0000001b001b7308 */ /* 0x000e660000001000 */
[----:B--2---:R-:W-:Y:S01]  /*0660*/  FMUL R30, R30, R31 ;  /* 0x0000001f1e1e7220 */ /* 0x004fe20000400000 */
[----:B------:R-:W-:-:S04]  /*0670*/  FSEL R31, R8, 1, P2 ;  /* 0x3f800000081f7808 */ /* 0x000fc80001000000 */
[----:B------:R-:W2:Y:S01]  /*0680*/  MUFU.RCP R12, R24 ;  /* 0x00000018000c7308 */ /* 0x000ea20000001000 */
[----:B------:R-:W-:Y:S01]  /*0690*/  FSEL R8, R8, 1, P1 ;  /* 0x3f80000008087808 */ /* 0x000fe20000800000 */
[----:B------:R-:W-:Y:S01]  /*06a0*/  FADD R26, -R20, R16 ;  /* 0x00000010141a7221 */ /* 0x000fe20000000100 */
[----:B------:R-:W-:-:S03]  /*06b0*/  @!P0 FMUL R31, R31, 16777216 ;  /* 0x4b8000001f1f8820 */ /* 0x000fc60000400000 */
[----:B------:R-:W-:Y:S01]  /*06c0*/  @!P6 FMUL R8, R8, 16777216 ;  /* 0x4b8000000808e820 */ /* 0x000fe20000400000 */
[-C--:B------:R-:W-:Y:S01]  /*06d0*/  FMUL R20, R29, R4.reuse ;  /* 0x000000041d147220 */ /* 0x080fe20000400000 */
[-C--:B------:R-:W-:Y:S01]  /*06e0*/  FMUL R16, R25, R4.reuse ;  /* 0x0000000419107220 */ /* 0x080fe20000400000 */
[----:B------:R-:W-:Y:S01]  /*06f0*/  FMUL R21, R21, R4 ;  /* 0x0000000415157220 */ /* 0x000fe20000400000 */
[----:B-1----:R-:W-:Y:S01]  /*0700*/  FMUL R8, R27, R8 ;  /* 0x000000081b087220 */ /* 0x002fe20000400000 */
[----:B------:R-:W-:Y:S01]  /*0710*/  FMUL R4, R26, R4 ;  /* 0x000000041a047220 */ /* 0x000fe20000400000 */
[-C--:B------:R-:W-:Y:S01]  /*0720*/  FMUL R5, R5, R30.reuse ;  /* 0x0000001e05057220 */ /* 0x080fe20000400000 */
[-C--:B------:R-:W-:Y:S01]  /*0730*/  FMUL R22, R9, R30.reuse ;  /* 0x0000001e09167220 */ /* 0x080fe20000400000 */
[-C--:B------:R-:W-:Y:S01]  /*0740*/  FMUL R23, R13, R30.reuse ;  /* 0x0000001e0d177220 */ /* 0x080fe20000400000 */
[----:B--2---:R-:W-:Y:S01]  /*0750*/  FMUL R12, R12, R31 ;  /* 0x0000001f0c0c7220 */ /* 0x004fe20000400000 */
[----:B------:R-:W-:Y:S01]  /*0760*/  FMUL R17, R17, R30 ;  /* 0x0000001e11117220 */ /* 0x000fe20000400000 */
[----:B------:R-:W1:Y:S08]  /*0770*/  LDC.64 R26, c[0x0][0x230] ;  /* 0x00008c00ff1a7b82 */ /* 0x000e700000000a00 */
[----:B------:R-:W2:Y:S01]  /*0780*/  LDC.64 R30, c[0x0][0x228] ;  /* 0x00008a00ff1e7b82 */ /* 0x000ea20000000a00 */
[-C--:B------:R-:W-:Y:S01]  /*0790*/  FMUL R6, R6, R12.reuse ;  /* 0x0000000c06067220 */ /* 0x080fe20000400000 */
[-C--:B------:R-:W-:Y:S01]  /*07a0*/  FMUL R24, R10, R12.reuse ;  /* 0x0000000c0a187220 */ /* 0x080fe20000400000 */
[-C--:B------:R-:W-:Y:S01]  /*07b0*/  FMUL R25, R14, R12.reuse ;  /* 0x0000000c0e197220 */ /* 0x080fe20000400000 */
[----:B------:R-:W-:Y:S01]  /*07c0*/  FMUL R18, R18, R12 ;  /* 0x0000000c12127220 */ /* 0x000fe20000400000 */
[-C--:B------:R-:W-:Y:S01]  /*07d0*/  FMUL R7, R7, R8.reuse ;  /* 0x0000000807077220 */ /* 0x080fe20000400000 */
[----:B------:R-:W-:Y:S01]  /*07e0*/  FMUL R19, R19, R8 ;  /* 0x0000000813137220 */ /* 0x000fe20000400000 */
[----:B-1----:R-:W-:-:S04]  /*07f0*/  IMAD.WIDE R12, R28, 0x4, R26 ;  /* 0x000000041c0c7825 */ /* 0x002fc800078e021a */
[-C--:B------:R-:W-:Y:S01]  /*0800*/  FMUL R26, R11, R8.reuse ;  /* 0x000000080b1a7220 */ /* 0x080fe20000400000 */
[----:B------:R-:W-:Y:S02]  /*0810*/  FMUL R27, R15, R8 ;  /* 0x000000080f1b7220 */ /* 0x000fe40000400000 */
[----:B------:R-:W3:Y:S01]  /*0820*/  LDG.E.EL.128 R12, desc[UR6][R12.64] ;  /* 0x000000060c0c7981 */ /* 0x000ee2000c2e1d00 */
[----:B--2---:R-:W-:-:S05]  /*0830*/  IMAD.WIDE R30, R28, 0x4, R30 ;  /* 0x000000041c1e7825 */ /* 0x004fca00078e021e */
[----:B------:R-:W3:Y:S01]  /*0840*/  LDG.E.EL.128 R8, desc[UR6][R30.64] ;  /* 0x000000061e087981 */ /* 0x000ee2000c2e1d00 */
[----:B------:R-:W1:Y:S01]  /*0850*/  S2UR UR5, SR_CgaCtaId ;  /* 0x00000000000579c3 */ /* 0x000e620000008800 */
[----:B------:R-:W-:Y:S02]  /*0860*/  UMOV UR4, 0x400 ;  /* 0x0000040000047882 */ /* 0x000fe40000000000 */
[----:B-1----:R-:W-:Y:S01]  /*0870*/  UPRMT UR4, UR5, 0x654, UR4 ;  /* 0x0000065405047896 */ /* 0x002fe20008000004 */
[----:B------:R-:W-:Y:S01]  /*0880*/  ISETP.GE.AND P0, PT, R3, 0x24, PT ;  /* 0x000000240300780c */ /* 0x000fe20003f06270 */
[C-C-:B---3--:R-:W-:Y:S01]  /*0890*/  FFMA R20, R8.reuse, R20, R12.reuse ;  /* 0x0000001408147223 */ /* 0x148fe2000000000c */
[C-C-:B------:R-:W-:Y:S01]  /*08a0*/  FFMA R16, R8.reuse, R16, R12.reuse ;  /* 0x0000001008107223 */ /* 0x140fe2000000000c */
[C-C-:B------:R-:W-:Y:S01]  /*08b0*/  FFMA R21, R8.reuse, R21, R12.reuse ;  /* 0x0000001508157223 */ /* 0x140fe2000000000c */
[----:B------:R-:W-:Y:S02]  /*08c0*/  FFMA R8, R8, R4, R12 ;  /* 0x0000000408087223 */ /* 0x000fe4000000000c */
[----:B------:R-:W1:Y:S01]  /*08d0*/  S2R R4, SR_TID.X ;  /* 0x0000000000047919 */ /* 0x000e620000002100 */
[C-C-:B------:R-:W-:Y:S01]  /*08e0*/  FFMA R5, R9.reuse, R5, R13.reuse ;  /* 0x0000000509057223 */ /* 0x140fe2000000000d */
[C-C-:B------:R-:W-:Y:S01]  /*08f0*/  FFMA R22, R9.reuse, R22, R13.reuse ;  /* 0x0000001609167223 */ /* 0x140fe2000000000d */
[C-C-:B------:R-:W-:Y:S01]  /*0900*/  FFMA R23, R9.reuse, R23, R13.reuse ;  /* 0x0000001709177223 */ /* 0x140fe2000000000d */
[----:B------:R-:W-:Y:S01]  /*0910*/  FFMA R17, R9, R17, R13 ;  /* 0x0000001109117223 */ /* 0x000fe2000000000d */
        /* <DEDUP_REMOVED lines=8> */
[----:B-1----:R-:W-:-:S04]  /*09a0*/  SHF.L.U32 R9, R4, 0x8, RZ ;  /* 0x0000000804097819 */ /* 0x002fc800000006ff */
[----:B------:R-:W-:-:S04]  /*09b0*/  LOP3.LUT R9, R9, 0xf00, RZ, 0xc0, !PT ;  /* 0x00000f0009097812 */ /* 0x000fc800078ec0ff */
[C---:B------:R-:W-:Y:S02]  /*09c0*/  LOP3.LUT R13, R9.reuse, 0x40, RZ, 0xfc, !PT ;  /* 0x00000040090d7812 */ /* 0x040fe400078efcff */
[C---:B------:R-:W-:Y:S02]  /*09d0*/  LOP3.LUT R15, R9.reuse, 0x80, RZ, 0xfc, !PT ;  /* 0x00000080090f7812 */ /* 0x040fe400078efcff */
[C---:B------:R-:W-:Y:S02]  /*09e0*/  LOP3.LUT R28, R9.reuse, 0xc0, RZ, 0xfc, !PT ;  /* 0x000000c0091c7812 */ /* 0x040fe400078efcff */
[C---:B------:R-:W-:Y:S02]  /*09f0*/  LOP3.LUT R11, R9.reuse, R2, RZ, 0xfc, !PT ;  /* 0x00000002090b7212 */ /* 0x040fe400078efcff */
[----:B------:R-:W-:Y:S02]  /*0a00*/  LEA.HI R12, R9, UR4, RZ, 0x1c ;  /* 0x00000004090c7c11 */ /* 0x000fe4000f8fe0ff */
[----:B------:R-:W-:-:S02]  /*0a10*/  LEA.HI R14, R13, UR4, RZ, 0x1c ;  /* 0x000000040d0e7c11 */ /* 0x000fc4000f8fe0ff */
[----:B------:R-:W-:Y:S02]  /*0a20*/  LEA.HI R18, R15, UR4, RZ, 0x1c ;  /* 0x000000040f127c11 */ /* 0x000fe4000f8fe0ff */
[----:B------:R-:W-:Y:S02]  /*0a30*/  LEA.HI R28, R28, UR4, RZ, 0x1c ;  /* 0x000000041c1c7c11 */ /* 0x000fe4000f8fe0ff */
[C---:B------:R-:W-:Y:S02]  /*0a40*/  LEA R9, R11.reuse, R12, 0x2 ;  /* 0x0000000c0b097211 */ /* 0x040fe400078e10ff */
[C---:B------:R-:W-:Y:S02]  /*0a50*/  LEA R12, R11.reuse, R14, 0x2 ;  /* 0x0000000e0b0c7211 */ /* 0x040fe400078e10ff */
[C---:B------:R-:W-:Y:S02]  /*0a60*/  LEA R13, R11.reuse, R18, 0x2 ;  /* 0x000000120b0d7211 */ /* 0x040fe400078e10ff */
[----:B------:R-:W-:Y:S01]  /*0a70*/  LEA R14, R11, R28, 0x2 ;  /* 0x0000001c0b0e7211 */ /* 0x000fe200078e10ff */
[----:B------:R-:W-:Y:S04]  /*0a80*/  STS [R9], R20 ;  /* 0x0000001409007388 */ /* 0x000fe80000000800 */
[----:B------:R1:W-:Y:S04]  /*0a90*/  STS [R12+0x100], R5 ;  /* 0x000100050c007388 */ /* 0x0003e80000000800 */
[----:B------:R-:W-:Y:S04]  /*0aa0*/  STS [R13+0x200], R6 ;  /* 0x000200060d007388 */ /* 0x000fe80000000800 */
[----:B------:R-:W-:Y:S04]  /*0ab0*/  STS [R14+0x300], R7 ;  /* 0x000300070e007388 */ /* 0x000fe80000000800 */
[----:B------:R-:W-:Y:S04]  /*0ac0*/  STS [R9+0x40], R16 ;  /* 0x0000401009007388 */ /* 0x000fe80000000800 */
[----:B------:R-:W-:Y:S04]  /*0ad0*/  STS [R12+0x140], R22 ;  /* 0x000140160c007388 */ /* 0x000fe80000000800 */
[----:B------:R-:W-:Y:S04]  /*0ae0*/  STS [R13+0x240], R24 ;  /* 0x000240180d007388 */ /* 0x000fe80000000800 */
[----:B------:R-:W-:Y:S04]  /*0af0*/  STS [R14+0x340], R26 ;  /* 0x0003401a0e007388 */ /* 0x000fe80000000800 */
[----:B------:R-:W-:Y:S01]  /*0b00*/  STS [R9+0x80], R21 ;  /* 0x0000801509007388 */ /* 0x000fe20000000800 */
[----:B------:R-:W-:-:S03]  /*0b10*/  SHF.L.U32 R18, R4, 0x2, RZ ;  /* 0x0000000204127819 */ /* 0x000fc600000006ff */
[----:B------:R-:W-:Y:S04]  /*0b20*/  STS [R12+0x180], R23 ;  /* 0x000180170c007388 */ /* 0x000fe80000000800 */
[----:B------:R-:W-:Y:S04]  /*0b30*/  STS [R13+0x280], R25 ;  /* 0x000280190d007388 */ /* 0x000fe80000000800 */
[----:B------:R-:W-:Y:S04]  /*0b40*/  STS [R14+0x380], R27 ;  /* 0x0003801b0e007388 */ /* 0x000fe80000000800 */
[----:B------:R-:W-:Y:S01]  /*0b50*/  STS [R9+0xc0], R8 ;  /* 0x0000c00809007388 */ /* 0x000fe20000000800 */
[----:B------:R-:W-:-:S03]  /*0b60*/  LOP3.LUT R18, R18, 0x3fc, RZ, 0xc0, !PT ;  /* 0x000003fc12127812 */ /* 0x000fc600078ec0ff */
[----:B------:R2:W-:Y:S04]  /*0b70*/  STS [R12+0x1c0], R17 ;  /* 0x0001c0110c007388 */ /* 0x0005e80000000800 */
[----:B------:R-:W-:Y:S04]  /*0b80*/  STS [R13+0x2c0], R10 ;  /* 0x0002c00a0d007388 */ /* 0x000fe80000000800 */
[----:B------:R-:W-:Y:S01]  /*0b90*/  STS [R14+0x3c0], R19 ;  /* 0x0003c0130e007388 */ /* 0x000fe20000000800 */
[C---:B-1----:R-:W-:Y:S01]  /*0ba0*/  LOP3.LUT R5, R18.reuse, 0x400, RZ, 0xfc, !PT ;  /* 0x0000040012057812 */ /* 0x042fe200078efcff */
[----:B--2---:R-:W1:Y:S01]  /*0bb0*/  LDC.64 R16, c[0x0][0x238] ;  /* 0x00008e00ff107b82 */ /* 0x004e620000000a00 */
[----:B------:R-:W-:-:S02]  /*0bc0*/  LOP3.LUT R6, R18, 0x800, RZ, 0xfc, !PT ;  /* 0x0000080012067812 */ /* 0x000fc400078efcff */
[----:B------:R-:W-:Y:S02]  /*0bd0*/  SHF.R.U32.HI R4, RZ, 0x2, R4 ;  /* 0x00000002ff047819 */ /* 0x000fe40000011604 */
[----:B------:R-:W-:Y:S02]  /*0be0*/  SHF.R.U32.HI R5, RZ, 0x4, R5 ;  /* 0x00000004ff057819 */ /* 0x000fe40000011605 */
[----:B------:R-:W-:Y:S02]  /*0bf0*/  SHF.R.U32.HI R7, RZ, 0x4, R6 ;  /* 0x00000004ff077819 */ /* 0x000fe40000011606 */
[----:B------:R-:W-:Y:S02]  /*0c00*/  LOP3.LUT R4, R4, 0x3c, RZ, 0xc0, !PT ;  /* 0x0000003c04047812 */ /* 0x000fe400078ec0ff */
[----:B------:R-:W-:Y:S02]  /*0c10*/  LOP3.LUT R6, R5, 0x7c, RZ, 0xc0, !PT ;  /* 0x0000007c05067812 */ /* 0x000fe400078ec0ff */
[----:B------:R-:W-:-:S02]  /*0c20*/  LOP3.LUT R11, R7, 0xbc, RZ, 0xc0, !PT ;  /* 0x000000bc070b7812 */ /* 0x000fc400078ec0ff */
[----:B------:R-:W-:Y:S02]  /*0c30*/  IADD3 R5, R4, UR4, RZ ;  /* 0x0000000404057c10 */ /* 0x000fe4000fffe0ff */
[----:B------:R-:W-:Y:S02]  /*0c40*/  IADD3 R7, R6, UR4, RZ ;  /* 0x0000000406077c10 */ /* 0x000fe4000fffe0ff */
[----:B------:R-:W-:Y:S02]  /*0c50*/  IADD3 R11, R11, UR4, RZ ;  /* 0x000000040b0b7c10 */ /* 0x000fe4000fffe0ff */
[C---:B------:R-:W-:Y:S01]  /*0c60*/  LEA R20, R18.reuse, R5, 0x2 ;  /* 0x0000000512147211 */ /* 0x040fe200078e10ff */
[----:B------:R-:W-:Y:S01]  /*0c70*/  BAR.SYNC.DEFER_BLOCKING 0x0 ;  /* 0x0000000000007b1d */ /* 0x000fe20000010000 */
[C---:B------:R-:W-:Y:S02]  /*0c80*/  LEA R21, R18.reuse, R7, 0x2 ;  /* 0x0000000712157211 */ /* 0x040fe400078e10ff */
[----:B------:R-:W-:-:S03]  /*0c90*/  LEA R25, R18, R11, 0x2 ;  /* 0x0000000b12197211 */ /* 0x000fc600078e10ff */
[----:B------:R-:W-:Y:S04]  /*0ca0*/  LDS R4, [R20] ;  /* 0x0000000014047984 */ /* 0x000fe80000000800 */
[----:B------:R-:W-:Y:S04]  /*0cb0*/  LDS R5, [R20+0x4] ;  /* 0x0000040014057984 */ /* 0x000fe80000000800 */
[----:B------:R-:W-:Y:S04]  /*0cc0*/  LDS R6, [R20+0x8] ;  /* 0x0000080014067984 */ /* 0x000fe80000000800 */
[----:B------:R2:W3:Y:S04]  /*0cd0*/  LDS R7, [R20+0xc] ;  /* 0x00000c0014077984 */ /* 0x0004e80000000800 */
[----:B------:R-:W-:Y:S04]  /*0ce0*/  LDS R8, [R21+0x1000] ;  /* 0x0010000015087984 */ /* 0x000fe80000000800 */
[----:B------:R-:W-:Y:S04]  /*0cf0*/  LDS R9, [R21+0x1004] ;  /* 0x0010040015097984 */ /* 0x000fe80000000800 */
[----:B------:R-:W-:Y:S04]  /*0d00*/  LDS R10, [R21+0x1008] ;  /* 0x00100800150a7984 */ /* 0x000fe80000000800 */
[----:B------:R4:W5:Y:S04]  /*0d10*/  LDS R11, [R21+0x100c] ;  /* 0x00100c00150b7984 */ /* 0x0009680000000800 */
[----:B------:R-:W-:Y:S04]  /*0d20*/  LDS R12, [R25+0x2000] ;  /* 0x00200000190c7984 */ /* 0x000fe80000000800 */
[----:B------:R-:W-:Y:S04]  /*0d30*/  LDS R13, [R25+0x2004] ;  /* 0x00200400190d7984 */ /* 0x000fe80000000800 */
[----:B------:R-:W-:Y:S04]  /*0d40*/  LDS R14, [R25+0x2008] ;  /* 0x00200800190e7984 */ /* 0x000fe80000000800 */
[----:B------:R1:W5:Y:S01]  /*0d50*/  LDS R15, [R25+0x200c] ;  /* 0x00200c00190f7984 */ /* 0x0003620000000800 */
[----:B------:R-:W-:-:S02]  /*0d60*/  LOP3.LUT R24, R0, R2, RZ, 0xfc, !PT ;  /* 0x0000000200187212 */ /* 0x000fc400078efcff */
[----:B------:R-:W-:Y:S02]  /*0d70*/  LOP3.LUT R22, R0, 0x10, R2, 0xfe, !PT ;  /* 0x0000001000167812 */ /* 0x000fe400078efe02 */
[----:B--2---:R-:W-:Y:S02]  /*0d80*/  LOP3.LUT R20, R0, 0x20, R2, 0xfe, !PT ;  /* 0x0000002000147812 */ /* 0x004fe400078efe02 */
[----:B------:R-:W-:Y:S01]  /*0d90*/  LOP3.LUT R19, R18, 0xc00, RZ, 0xfc, !PT ;  /* 0x00000c0012137812 */ /* 0x000fe200078efcff */
[--C-:B----4-:R-:W-:Y:S02]  /*0da0*/  IMAD R21, R24, 0x24, R3.reuse ;  /* 0x0000002418157824 */ /* 0x110fe400078e0203 */
[----:B------:R-:W-:Y:S01]  /*0db0*/  IMAD R23, R22, 0x24, R3 ;  /* 0x0000002416177824 */ /* 0x000fe200078e0203 */
[----:B------:R-:W-:Y:S01]  /*0dc0*/  SHF.R.U32.HI R19, RZ, 0x4, R19 ;  /* 0x00000004ff137819 */ /* 0x000fe20000011613 */
[----:B01----:R-:W-:Y:S02]  /*0dd0*/  IMAD R25, R20, 0x24, R3 ;  /* 0x0000002414197824 */ /* 0x003fe400078e0203 */
[----:B------:R-:W-:Y:S01]  /*0de0*/  IMAD.WIDE R20, R21, 0x4, R16 ;  /* 0x0000000415147825 */ /* 0x000fe200078e0210 */
[----:B------:R-:W-:-:S03]  /*0df0*/  LOP3.LUT R19, R19, 0xfc, RZ, 0xc0, !PT ;  /* 0x000000fc13137812 */ /* 0x000fc600078ec0ff */
[--C-:B------:R-:W-:Y:S01]  /*0e00*/  IMAD.WIDE R22, R23, 0x4, R16.reuse ;  /* 0x0000000417167825 */ /* 0x100fe200078e0210 */
[----:B---3--:R0:W-:Y:S03]  /*0e10*/  @!P0 STG.E.128 desc[UR6][R20.64], R4 ;  /* 0x0000000414008986 */ /* 0x0081e6000c101d06 */
[----:B------:R-:W-:Y:S01]  /*0e20*/  IMAD.WIDE R24, R25, 0x4, R16 ;  /* 0x0000000419187825 */ /* 0x000fe200078e0210 */
[----:B------:R-:W-:Y:S01]  /*0e30*/  IADD3 R19, R19, UR4, RZ ;  /* 0x0000000413137c10 */ /* 0x000fe2000fffe0ff */
[----:B-----5:R0:W-:Y:S03]  /*0e40*/  @!P0 STG.E.128 desc[UR6][R22.64], R8 ;  /* 0x0000000816008986 */ /* 0x0201e6000c101d06 */
[----:B------:R-:W-:Y:S01]  /*0e50*/  LEA R19, R18, R19, 0x2 ;  /* 0x0000001312137211 */ /* 0x000fe200078e10ff */
[----:B------:R0:W-:Y:S02]  /*0e60*/  @!P0 STG.E.128 desc[UR6][R24.64], R12 ;  /* 0x0000000c18008986 */ /* 0x0001e4000c101d06 */
[----:B0-----:R-:W-:Y:S05]  /*0e70*/  @P0 EXIT ;  /* 0x000000000000094d */ /* 0x001fea0003800000 */
[----:B0-----:R-:W-:Y:S01]  /*0e80*/  LDS R4, [R19+0x3000] ;  /* 0x0030000013047984 */ /* 0x001fe20000000800 */
[----:B------:R-:W-:-:S03]  /*0e90*/  LOP3.LUT R0, R0, 0x30, R2, 0xfe, !PT ;  /* 0x0000003000007812 */ /* 0x000fc600078efe02 */
[----:B------:R-:W-:Y:S02]  /*0ea0*/  LDS R5, [R19+0x3004] ;  /* 0x0030040013057984 */ /* 0x000fe40000000800 */
[----:B------:R-:W-:Y:S02]  /*0eb0*/  IMAD R3, R0, 0x24, R3 ;  /* 0x0000002400037824 */ /* 0x000fe400078e0203 */
[----:B------:R-:W-:Y:S02]  /*0ec0*/  LDS R6, [R19+0x3008] ;  /* 0x0030080013067984 */ /* 0x000fe40000000800 */
[----:B------:R-:W-:Y:S02]  /*0ed0*/  IMAD.WIDE R16, R3, 0x4, R16 ;  /* 0x0000000403107825 */ /* 0x000fe400078e0210 */
[----:B------:R-:W0:Y:S04]  /*0ee0*/  LDS R7, [R19+0x300c] ;  /* 0x00300c0013077984 */ /* 0x000e280000000800 */
[----:B0-----:R-:W-:Y:S01]  /*0ef0*/  STG.E.128 desc[UR6][R16.64], R4 ;  /* 0x0000000410007986 */ /* 0x001fe2000c101d06 */
[----:B------:R-:W-:Y:S05]  /*0f00*/  EXIT ;  /* 0x000000000000794d */ /* 0x000fea0003800000 */
.L_x_0:
[----:B------:R-:W-:-:S00]  /*0f10*/  BRA `(.L_x_0) ;  /* 0xfffffffc00fc7947 */ /* 0x000fc0000383ffff */
[----:B------:R-:W-:-:S00]  /*0f20*/  NOP ;  /* 0x0000000000007918 */ /* 0x000fc00000000000 */
        /* <DEDUP_REMOVED lines=13> */
.L_x_1:


//--------------------- .nv.global.init           --------------------------
	.section	.nv.global.init,"aw",@progbits
.nv.global.init:
	.type		_$_str,@object
	.size		_$_str,(_$_str_$_2 - _$_str)
_$_str:
        /*0000*/ 	.byte	0x5f, 0x5f, 0x43, 0x55, 0x44, 0x41, 0x5f, 0x46, 0x54, 0x5a, 0x00
	.type		_$_str_$_2,@object
	.size		_$_str_$_2,(.L_1 - _$_str_$_2)
_$_str_$_2:
        /*000b*/ 	.byte	0x5f, 0x5f, 0x43, 0x55, 0x44, 0x41, 0x5f, 0x50, 0x52, 0x45, 0x43, 0x5f, 0x53, 0x51, 0x52, 0x54
        /*001b*/ 	.byte	0x00
.L_1:


//--------------------- .nv.shared.triton_poi_fused__native_batch_norm_legit_no_training_13 --------------------------
	.section	.nv.shared.triton_poi_fused__native_batch_norm_legit_no_training_13,"aw",@nobits
	.sectionflags	@""
	.align	16
	.zero		1024


//--------------------- .nv.constant0.triton_poi_fused__native_batch_norm_legit_no_training_13 --------------------------
	.section	.nv.constant0.triton_poi_fused__native_batch_norm_legit_no_training_13,"a",@progbits
	.sectionflags	@""
	.align	4
.nv.constant0.triton_poi_fused__native_batch_norm_legit_no_training_13:
	.zero		584
